//
// Generated by NVIDIA NVVM Compiler
//
// Compiler Build ID: CL-36424714
// Cuda compilation tools, release 13.0, V13.0.88
// Based on NVVM 20.0.0
//

.version 9.0
.target sm_100
.address_size 64

	// .globl	_Z3addiPfS_

.visible .entry _Z3addiPfS_(
	.param .u32 _Z3addiPfS__param_0,
	.param .u64 .ptr .align 1 _Z3addiPfS__param_1,
	.param .u64 .ptr .align 1 _Z3addiPfS__param_2
)
{
	.reg .pred 	%p<10>;
	.reg .b32 	%r<23>;
	.reg .b32 	%f<88>;
	.reg .b64 	%rd<28>;

	ld.param.u32 	%r16, [_Z3addiPfS__param_0];
	ld.param.u64 	%rd15, [_Z3addiPfS__param_1];
	ld.param.u64 	%rd16, [_Z3addiPfS__param_2];
	cvta.to.global.u64 	%rd1, %rd16;
	cvta.to.global.u64 	%rd2, %rd15;
	setp.lt.s32 	%p1, %r16, 1;
	@%p1 bra 	$L__BB0_13;
	and.b32  	%r1, %r16, 15;
	setp.lt.u32 	%p2, %r16, 16;
	mov.b32 	%r20, 0;
	@%p2 bra 	$L__BB0_4;
	and.b32  	%r20, %r16, 2147483632;
	neg.s32 	%r18, %r20;
	add.s64 	%rd25, %rd2, 32;
	add.s64 	%rd24, %rd1, 32;
$L__BB0_3:
	.pragma "nounroll";
	ld.global.f32 	%f1, [%rd25+-32];
	ld.global.f32 	%f2, [%rd24+-32];
	add.f32 	%f3, %f1, %f2;
	st.global.f32 	[%rd24+-32], %f3;
	ld.global.f32 	%f4, [%rd25+-28];
	ld.global.f32 	%f5, [%rd24+-28];
	add.f32 	%f6, %f4, %f5;
	st.global.f32 	[%rd24+-28], %f6;
	ld.global.f32 	%f7, [%rd25+-24];
	ld.global.f32 	%f8, [%rd24+-24];
	add.f32 	%f9, %f7, %f8;
	st.global.f32 	[%rd24+-24], %f9;
	ld.global.f32 	%f10, [%rd25+-20];
	ld.global.f32 	%f11, [%rd24+-20];
	add.f32 	%f12, %f10, %f11;
	st.global.f32 	[%rd24+-20], %f12;
	ld.global.f32 	%f13, [%rd25+-16];
	ld.global.f32 	%f14, [%rd24+-16];
	add.f32 	%f15, %f13, %f14;
	st.global.f32 	[%rd24+-16], %f15;
	ld.global.f32 	%f16, [%rd25+-12];
	ld.global.f32 	%f17, [%rd24+-12];
	add.f32 	%f18, %f16, %f17;
	st.global.f32 	[%rd24+-12], %f18;
	ld.global.f32 	%f19, [%rd25+-8];
	ld.global.f32 	%f20, [%rd24+-8];
	add.f32 	%f21, %f19, %f20;
	st.global.f32 	[%rd24+-8], %f21;
	ld.global.f32 	%f22, [%rd25+-4];
	ld.global.f32 	%f23, [%rd24+-4];
	add.f32 	%f24, %f22, %f23;
	st.global.f32 	[%rd24+-4], %f24;
	ld.global.f32 	%f25, [%rd25];
	ld.global.f32 	%f26, [%rd24];
	add.f32 	%f27, %f25, %f26;
	st.global.f32 	[%rd24], %f27;
	ld.global.f32 	%f28, [%rd25+4];
	ld.global.f32 	%f29, [%rd24+4];
	add.f32 	%f30, %f28, %f29;
	st.global.f32 	[%rd24+4], %f30;
	ld.global.f32 	%f31, [%rd25+8];
	ld.global.f32 	%f32, [%rd24+8];
	add.f32 	%f33, %f31, %f32;
	st.global.f32 	[%rd24+8], %f33;
	ld.global.f32 	%f34, [%rd25+12];
	ld.global.f32 	%f35, [%rd24+12];
	add.f32 	%f36, %f34, %f35;
	st.global.f32 	[%rd24+12], %f36;
	ld.global.f32 	%f37, [%rd25+16];
	ld.global.f32 	%f38, [%rd24+16];
	add.f32 	%f39, %f37, %f38;
	st.global.f32 	[%rd24+16], %f39;
	ld.global.f32 	%f40, [%rd25+20];
	ld.global.f32 	%f41, [%rd24+20];
	add.f32 	%f42, %f40, %f41;
	st.global.f32 	[%rd24+20], %f42;
	ld.global.f32 	%f43, [%rd25+24];
	ld.global.f32 	%f44, [%rd24+24];
	add.f32 	%f45, %f43, %f44;
	st.global.f32 	[%rd24+24], %f45;
	ld.global.f32 	%f46, [%rd25+28];
	ld.global.f32 	%f47, [%rd24+28];
	add.f32 	%f48, %f46, %f47;
	st.global.f32 	[%rd24+28], %f48;
	add.s32 	%r18, %r18, 16;
	add.s64 	%rd25, %rd25, 64;
	add.s64 	%rd24, %rd24, 64;
	setp.ne.s32 	%p3, %r18, 0;
	@%p3 bra 	$L__BB0_3;
$L__BB0_4:
	setp.eq.s32 	%p4, %r1, 0;
	@%p4 bra 	$L__BB0_13;
	and.b32  	%r7, %r16, 7;
	setp.lt.u32 	%p5, %r1, 8;
	@%p5 bra 	$L__BB0_7;
	mul.wide.u32 	%rd17, %r20, 4;
	add.s64 	%rd18, %rd2, %rd17;
	ld.global.f32 	%f49, [%rd18];
	add.s64 	%rd19, %rd1, %rd17;
	ld.global.f32 	%f50, [%rd19];
	add.f32 	%f51, %f49, %f50;
	st.global.f32 	[%rd19], %f51;
	ld.global.f32 	%f52, [%rd18+4];
	ld.global.f32 	%f53, [%rd19+4];
	add.f32 	%f54, %f52, %f53;
	st.global.f32 	[%rd19+4], %f54;
	ld.global.f32 	%f55, [%rd18+8];
	ld.global.f32 	%f56, [%rd19+8];
	add.f32 	%f57, %f55, %f56;
	st.global.f32 	[%rd19+8], %f57;
	ld.global.f32 	%f58, [%rd18+12];
	ld.global.f32 	%f59, [%rd19+12];
	add.f32 	%f60, %f58, %f59;
	st.global.f32 	[%rd19+12], %f60;
	ld.global.f32 	%f61, [%rd18+16];
	ld.global.f32 	%f62, [%rd19+16];
	add.f32 	%f63, %f61, %f62;
	st.global.f32 	[%rd19+16], %f63;
	ld.global.f32 	%f64, [%rd18+20];
	ld.global.f32 	%f65, [%rd19+20];
	add.f32 	%f66, %f64, %f65;
	st.global.f32 	[%rd19+20], %f66;
	ld.global.f32 	%f67, [%rd18+24];
	ld.global.f32 	%f68, [%rd19+24];
	add.f32 	%f69, %f67, %f68;
	st.global.f32 	[%rd19+24], %f69;
	ld.global.f32 	%f70, [%rd18+28];
	ld.global.f32 	%f71, [%rd19+28];
	add.f32 	%f72, %f70, %f71;
	st.global.f32 	[%rd19+28], %f72;
	add.s32 	%r20, %r20, 8;
$L__BB0_7:
	setp.eq.s32 	%p6, %r7, 0;
	@%p6 bra 	$L__BB0_13;
	and.b32  	%r10, %r16, 3;
	setp.lt.u32 	%p7, %r7, 4;
	@%p7 bra 	$L__BB0_10;
	mul.wide.u32 	%rd20, %r20, 4;
	add.s64 	%rd21, %rd2, %rd20;
	ld.global.f32 	%f73, [%rd21];
	add.s64 	%rd22, %rd1, %rd20;
	ld.global.f32 	%f74, [%rd22];
	add.f32 	%f75, %f73, %f74;
	st.global.f32 	[%rd22], %f75;
	ld.global.f32 	%f76, [%rd21+4];
	ld.global.f32 	%f77, [%rd22+4];
	add.f32 	%f78, %f76, %f77;
	st.global.f32 	[%rd22+4], %f78;
	ld.global.f32 	%f79, [%rd21+8];
	ld.global.f32 	%f80, [%rd22+8];
	add.f32 	%f81, %f79, %f80;
	st.global.f32 	[%rd22+8], %f81;
	ld.global.f32 	%f82, [%rd21+12];
	ld.global.f32 	%f83, [%rd22+12];
	add.f32 	%f84, %f82, %f83;
	st.global.f32 	[%rd22+12], %f84;
	add.s32 	%r20, %r20, 4;
$L__BB0_10:
	setp.eq.s32 	%p8, %r10, 0;
	@%p8 bra 	$L__BB0_13;
	mul.wide.u32 	%rd23, %r20, 4;
	add.s64 	%rd27, %rd1, %rd23;
	add.s64 	%rd26, %rd2, %rd23;
	neg.s32 	%r22, %r10;
$L__BB0_12:
	.pragma "nounroll";
	ld.global.f32 	%f85, [%rd26];
	ld.global.f32 	%f86, [%rd27];
	add.f32 	%f87, %f85, %f86;
	st.global.f32 	[%rd27], %f87;
	add.s64 	%rd27, %rd27, 4;
	add.s64 	%rd26, %rd26, 4;
	add.s32 	%r22, %r22, 1;
	setp.ne.s32 	%p9, %r22, 0;
	@%p9 bra 	$L__BB0_12;
$L__BB0_13:
	ret;

}
	// .globl	_Z9block_addiPfS_
.visible .entry _Z9block_addiPfS_(
	.param .u32 _Z9block_addiPfS__param_0,
	.param .u64 .ptr .align 1 _Z9block_addiPfS__param_1,
	.param .u64 .ptr .align 1 _Z9block_addiPfS__param_2
)
{
	.reg .pred 	%p<7>;
	.reg .b32 	%r<31>;
	.reg .b32 	%f<16>;
	.reg .b64 	%rd<18>;

	ld.param.u32 	%r12, [_Z9block_addiPfS__param_0];
	ld.param.u64 	%rd3, [_Z9block_addiPfS__param_1];
	ld.param.u64 	%rd4, [_Z9block_addiPfS__param_2];
	cvta.to.global.u64 	%rd1, %rd4;
	cvta.to.global.u64 	%rd2, %rd3;
	mov.u32 	%r13, %ctaid.x;
	mov.u32 	%r14, %ntid.x;
	mov.u32 	%r15, %tid.x;
	mad.lo.s32 	%r29, %r13, %r14, %r15;
	mov.u32 	%r16, %nctaid.x;
	mul.lo.s32 	%r2, %r14, %r16;
	setp.ge.s32 	%p1, %r29, %r12;
	@%p1 bra 	$L__BB1_7;
	add.s32 	%r17, %r29, %r2;
	max.s32 	%r18, %r12, %r17;
	setp.lt.s32 	%p2, %r17, %r12;
	selp.u32 	%r19, 1, 0, %p2;
	add.s32 	%r20, %r17, %r19;
	sub.s32 	%r21, %r18, %r20;
	div.u32 	%r22, %r21, %r2;
	add.s32 	%r3, %r22, %r19;
	and.b32  	%r23, %r3, 3;
	setp.eq.s32 	%p3, %r23, 3;
	@%p3 bra 	$L__BB1_4;
	add.s32 	%r24, %r3, 1;
	and.b32  	%r25, %r24, 3;
	neg.s32 	%r27, %r25;
$L__BB1_3:
	.pragma "nounroll";
	mul.wide.s32 	%rd5, %r29, 4;
	add.s64 	%rd6, %rd1, %rd5;
	add.s64 	%rd7, %rd2, %rd5;
	ld.global.f32 	%f1, [%rd7];
	ld.global.f32 	%f2, [%rd6];
	add.f32 	%f3, %f1, %f2;
	st.global.f32 	[%rd6], %f3;
	add.s32 	%r29, %r29, %r2;
	add.s32 	%r27, %r27, 1;
	setp.ne.s32 	%p4, %r27, 0;
	@%p4 bra 	$L__BB1_3;
$L__BB1_4:
	setp.lt.u32 	%p5, %r3, 3;
	@%p5 bra 	$L__BB1_7;
	mul.wide.s32 	%rd11, %r2, 4;
	shl.b32 	%r26, %r2, 2;
$L__BB1_6:
	mul.wide.s32 	%rd8, %r29, 4;
	add.s64 	%rd9, %rd2, %rd8;
	ld.global.f32 	%f4, [%rd9];
	add.s64 	%rd10, %rd1, %rd8;
	ld.global.f32 	%f5, [%rd10];
	add.f32 	%f6, %f4, %f5;
	st.global.f32 	[%rd10], %f6;
	add.s64 	%rd12, %rd9, %rd11;
	ld.global.f32 	%f7, [%rd12];
	add.s64 	%rd13, %rd10, %rd11;
	ld.global.f32 	%f8, [%rd13];
	add.f32 	%f9, %f7, %f8;
	st.global.f32 	[%rd13], %f9;
	add.s64 	%rd14, %rd12, %rd11;
	ld.global.f32 	%f10, [%rd14];
	add.s64 	%rd15, %rd13, %rd11;
	ld.global.f32 	%f11, [%rd15];
	add.f32 	%f12, %f10, %f11;
	st.global.f32 	[%rd15], %f12;
	add.s64 	%rd16, %rd14, %rd11;
	ld.global.f32 	%f13, [%rd16];
	add.s64 	%rd17, %rd15, %rd11;
	ld.global.f32 	%f14, [%rd17];
	add.f32 	%f15, %f13, %f14;
	st.global.f32 	[%rd17], %f15;
	add.s32 	%r29, %r26, %r29;
	setp.lt.s32 	%p6, %r29, %r12;
	@%p6 bra 	$L__BB1_6;
$L__BB1_7:
	ret;

}


// ===== COMPILED SASS (sm_100) =====

	.target	sm_100

	.elftype	@"ET_EXEC"


//--------------------- .note.nv.tkinfo           --------------------------
	.section	.note.nv.tkinfo,"",@"SHT_NOTE"
	.sectionflags	@"SHF_NOTE_NV_TKINFO"
	.tkinfo
        /*0018*/ 	.word	0x00000002
        /*0030*/ 	.string	""
        /*0030*/ 	.string	"ptxas"
        /*0030*/ 	.string	"Cuda compilation tools, release 13.0, V13.0.88"
        /*0030*/ 	.string	"Build cuda_13.0.r13.0/compiler.36424714_0"
        /*0030*/ 	.string	"-arch sm_100 -m 64 "



//--------------------- .note.nv.cuinfo           --------------------------
	.section	.note.nv.cuinfo,"",@"SHT_NOTE"
	.sectionflags	@"SHF_NOTE_NV_CUINFO"
        /*0018*/ 	.short	0x0002
        /*001a*/ 	.short	0x0064
        /*001c*/ 	.short	0x0082
	.zero		2


//--------------------- .nv.info                  --------------------------
	.section	.nv.info,"",@"SHT_CUDA_INFO"
	.align	4


	//----- nvinfo : EIATTR_REGCOUNT
	.align		4
        /*0000*/ 	.byte	0x04, 0x2f
        /*0002*/ 	.short	(.L_1 - .L_0)
	.align		4
.L_0:
        /*0004*/ 	.word	index@(_Z3addiPfS_)
        /*0008*/ 	.word	0x00000012


	//----- nvinfo : EIATTR_FRAME_SIZE
	.align		4
.L_1:
        /*000c*/ 	.byte	0x04, 0x11
        /*000e*/ 	.short	(.L_3 - .L_2)
	.align		4
.L_2:
        /*0010*/ 	.word	index@(_Z3addiPfS_)
        /*0014*/ 	.word	0x00000000


	//----- nvinfo : EIATTR_REGCOUNT
	.align		4
.L_3:
        /*0018*/ 	.byte	0x04, 0x2f
        /*001a*/ 	.short	(.L_5 - .L_4)
	.align		4
.L_4:
        /*001c*/ 	.word	index@(_Z9block_addiPfS_)
        /*0020*/ 	.word	0x00000018


	//----- nvinfo : EIATTR_FRAME_SIZE
	.align		4
.L_5:
        /*0024*/ 	.byte	0x04, 0x11
        /*0026*/ 	.short	(.L_7 - .L_6)
	.align		4
.L_6:
        /*0028*/ 	.word	index@(_Z9block_addiPfS_)
        /*002c*/ 	.word	0x00000000


	//----- nvinfo : EIATTR_MIN_STACK_SIZE
	.align		4
.L_7:
        /*0030*/ 	.byte	0x04, 0x12
        /*0032*/ 	.short	(.L_9 - .L_8)
	.align		4
.L_8:
        /*0034*/ 	.word	index@(_Z9block_addiPfS_)
        /*0038*/ 	.word	0x00000000


	//----- nvinfo : EIATTR_MIN_STACK_SIZE
	.align		4
.L_9:
        /*003c*/ 	.byte	0x04, 0x12
        /*003e*/ 	.short	(.L_11 - .L_10)
	.align		4
.L_10:
        /*0040*/ 	.word	index@(_Z3addiPfS_)
        /*0044*/ 	.word	0x00000000
.L_11:


//--------------------- .nv.compat                --------------------------
	.section	.nv.compat,"",@"SHT_CUDA_COMPAT_INFO"
	.align	4
        /*0000*/ 	.byte	0x02, 0x09, 0x00, 0x00, 0x02, 0x02, 0x01, 0x00, 0x02, 0x05, 0x05, 0x00, 0x03, 0x07, 0x01, 0x01
        /*0010*/ 	.byte	0x02, 0x03, 0x00, 0x00, 0x02, 0x06, 0x01, 0x00, 0x04, 0x0b, 0x08, 0x00, 0x09, 0x00, 0x00, 0x00
        /*0020*/ 	.byte	0x00, 0x00, 0x00, 0x00


//--------------------- .nv.info._Z9block_addiPfS_ --------------------------
	.section	.nv.info._Z9block_addiPfS_,"",@"SHT_CUDA_INFO"
	.sectionflags	@""
	.align	4


	//----- nvinfo : EIATTR_CUDA_API_VERSION
	.align		4
        /*0000*/ 	.byte	0x04, 0x37
        /*0002*/ 	.short	(.L_13 - .L_12)
.L_12:
        /*0004*/ 	.word	0x00000082


	//----- nvinfo : EIATTR_KPARAM_INFO
	.align		4
.L_13:
        /*0008*/ 	.byte	0x04, 0x17
        /*000a*/ 	.short	(.L_15 - .L_14)
.L_14:
        /*000c*/ 	.word	0x00000000
        /*0010*/ 	.short	0x0002
        /*0012*/ 	.short	0x0010
        /*0014*/ 	.byte	0x00, 0xf5, 0x21, 0x00


	//----- nvinfo : EIATTR_KPARAM_INFO
	.align		4
.L_15:
        /*0018*/ 	.byte	0x04, 0x17
        /*001a*/ 	.short	(.L_17 - .L_16)
.L_16:
        /*001c*/ 	.word	0x00000000
        /*0020*/ 	.short	0x0001
        /*0022*/ 	.short	0x0008
        /*0024*/ 	.byte	0x00, 0xf5, 0x21, 0x00


	//----- nvinfo : EIATTR_KPARAM_INFO
	.align		4
.L_17:
        /*0028*/ 	.byte	0x04, 0x17
        /*002a*/ 	.short	(.L_19 - .L_18)
.L_18:
        /*002c*/ 	.word	0x00000000
        /*0030*/ 	.short	0x0000
        /*0032*/ 	.short	0x0000
        /*0034*/ 	.byte	0x00, 0xf0, 0x11, 0x00


	//----- nvinfo : EIATTR_SPARSE_MMA_MASK
	.align		4
.L_19:
        /*0038*/ 	.byte	0x03, 0x50
        /*003a*/ 	.short	0x0000


	//----- nvinfo : EIATTR_MAXREG_COUNT
	.align		4
        /*003c*/ 	.byte	0x03, 0x1b
        /*003e*/ 	.short	0x00ff


	//----- nvinfo : EIATTR_MERCURY_ISA_VERSION
	.align		4
        /*0040*/ 	.byte	0x03, 0x5f
        /*0042*/ 	.short	0x0101


	//----- nvinfo : EIATTR_VRC_CTA_INIT_COUNT
	.align		4
        /*0044*/ 	.byte	0x02, 0x4a
	.zero		1
	.zero		1


	//----- nvinfo : EIATTR_EXIT_INSTR_OFFSETS
	.align		4
        /*0048*/ 	.byte	0x04, 0x1c
        /*004a*/ 	.short	(.L_21 - .L_20)


	//   ....[0]....
.L_20:
        /*004c*/ 	.word	0x00000090


	//   ....[1]....
        /*0050*/ 	.word	0x00000380


	//   ....[2]....
        /*0054*/ 	.word	0x00000560


	//----- nvinfo : EIATTR_CRS_STACK_SIZE
	.align		4
.L_21:
        /*0058*/ 	.byte	0x04, 0x1e
        /*005a*/ 	.short	(.L_23 - .L_22)
.L_22:
        /*005c*/ 	.word	0x00000000


	//----- nvinfo : EIATTR_CBANK_PARAM_SIZE
	.align		4
.L_23:
        /*0060*/ 	.byte	0x03, 0x19
        /*0062*/ 	.short	0x0018


	//----- nvinfo : EIATTR_PARAM_CBANK
	.align		4
        /*0064*/ 	.byte	0x04, 0x0a
        /*0066*/ 	.short	(.L_25 - .L_24)
	.align		4
.L_24:
        /*0068*/ 	.word	index@(.nv.constant0._Z9block_addiPfS_)
        /*006c*/ 	.short	0x0380
        /*006e*/ 	.short	0x0018


	//----- nvinfo : EIATTR_SW_WAR
	.align		4
.L_25:
        /*0070*/ 	.byte	0x04, 0x36
        /*0072*/ 	.short	(.L_27 - .L_26)
.L_26:
        /*0074*/ 	.word	0x00000008
.L_27:


//--------------------- .nv.info._Z3addiPfS_      --------------------------
	.section	.nv.info._Z3addiPfS_,"",@"SHT_CUDA_INFO"
	.sectionflags	@""
	.align	4


	//----- nvinfo : EIATTR_CUDA_API_VERSION
	.align		4
        /*0000*/ 	.byte	0x04, 0x37
        /*0002*/ 	.short	(.L_29 - .L_28)
.L_28:
        /*0004*/ 	.word	0x00000082


	//----- nvinfo : EIATTR_KPARAM_INFO
	.align		4
.L_29:
        /*0008*/ 	.byte	0x04, 0x17
        /*000a*/ 	.short	(.L_31 - .L_30)
.L_30:
        /*000c*/ 	.word	0x00000000
        /*0010*/ 	.short	0x0002
        /*0012*/ 	.short	0x0010
        /*0014*/ 	.byte	0x00, 0xf5, 0x21, 0x00


	//----- nvinfo : EIATTR_KPARAM_INFO
	.align		4
.L_31:
        /*0018*/ 	.byte	0x04, 0x17
        /*001a*/ 	.short	(.L_33 - .L_32)
.L_32:
        /*001c*/ 	.word	0x00000000
        /*0020*/ 	.short	0x0001
        /*0022*/ 	.short	0x0008
        /*0024*/ 	.byte	0x00, 0xf5, 0x21, 0x00


	//----- nvinfo : EIATTR_KPARAM_INFO
	.align		4
.L_33:
        /*0028*/ 	.byte	0x04, 0x17
        /*002a*/ 	.short	(.L_35 - .L_34)
.L_34:
        /*002c*/ 	.word	0x00000000
        /*0030*/ 	.short	0x0000
        /*0032*/ 	.short	0x0000
        /*0034*/ 	.byte	0x00, 0xf0, 0x11, 0x00


	//----- nvinfo : EIATTR_SPARSE_MMA_MASK
	.align		4
.L_35:
        /*0038*/ 	.byte	0x03, 0x50
        /*003a*/ 	.short	0x0000


	//----- nvinfo : EIATTR_MAXREG_COUNT
	.align		4
        /*003c*/ 	.byte	0x03, 0x1b
        /*003e*/ 	.short	0x00ff


	//----- nvinfo : EIATTR_MERCURY_ISA_VERSION
	.align		4
        /*0040*/ 	.byte	0x03, 0x5f
        /*0042*/ 	.short	0x0101


	//----- nvinfo : EIATTR_VRC_CTA_INIT_COUNT
	.align		4
        /*0044*/ 	.byte	0x02, 0x4a
	.zero		1
	.zero		1


	//----- nvinfo : EIATTR_EXIT_INSTR_OFFSETS
	.align		4
        /*0048*/ 	.byte	0x04, 0x1c
        /*004a*/ 	.short	(.L_37 - .L_36)


	//   ....[0]....
.L_36:
        /*004c*/ 	.word	0x00000030


	//   ....[1]....
        /*0050*/ 	.word	0x00000600


	//   ....[2]....
        /*0054*/ 	.word	0x000008a0


	//   ....[3]....
        /*0058*/ 	.word	0x00000a40


	//   ....[4]....
        /*005c*/ 	.word	0x00000b90


	//----- nvinfo : EIATTR_CBANK_PARAM_SIZE
	.align		4
.L_37:
        /*0060*/ 	.byte	0x03, 0x19
        /*0062*/ 	.short	0x0018


	//----- nvinfo : EIATTR_PARAM_CBANK
	.align		4
        /*0064*/ 	.byte	0x04, 0x0a
        /*0066*/ 	.short	(.L_39 - .L_38)
	.align		4
.L_38:
        /*0068*/ 	.word	index@(.nv.constant0._Z3addiPfS_)
        /*006c*/ 	.short	0x0380
        /*006e*/ 	.short	0x0018


	//----- nvinfo : EIATTR_SW_WAR
	.align		4
.L_39:
        /*0070*/ 	.byte	0x04, 0x36
        /*0072*/ 	.short	(.L_41 - .L_40)
.L_40:
        /*0074*/ 	.word	0x00000008
.L_41:


//--------------------- .nv.callgraph             --------------------------
	.section	.nv.callgraph,"",@"SHT_CUDA_CALLGRAPH"
	.align	4
	.sectionentsize	8
	.align		4
        /*0000*/ 	.word	0x00000000
	.align		4
        /*0004*/ 	.word	0xffffffff
	.align		4
        /*0008*/ 	.word	0x00000000
	.align		4
        /*000c*/ 	.word	0xfffffffe
	.align		4
        /*0010*/ 	.word	0x00000000
	.align		4
        /*0014*/ 	.word	0xfffffffd
	.align		4
        /*0018*/ 	.word	0x00000000
	.align		4
        /*001c*/ 	.word	0xfffffffc


//--------------------- .text._Z9block_addiPfS_   --------------------------
	.section	.text._Z9block_addiPfS_,"ax",@progbits
	.align	128
        .global         _Z9block_addiPfS_
        .type           _Z9block_addiPfS_,@function
        .size           _Z9block_addiPfS_,(.L_x_11 - _Z9block_addiPfS_)
        .other          _Z9block_addiPfS_,@"STO_CUDA_ENTRY STV_DEFAULT"
_Z9block_addiPfS_:
.text._Z9block_addiPfS_:
[----:B------:R-:W-:Y:S01]  /*0000*/  LDC R1, c[0x0][0x37c] ;  /* 0x0000df00ff017b82 */ /* 0x000fe20000000800 */
[----:B------:R-:W0:Y:S07]  /*0010*/  S2R R3, SR_TID.X ;  /* 0x0000000000037919 */ /* 0x000e2e0000002100 */
[----:B------:R-:W0:Y:S01]  /*0020*/  S2UR UR4, SR_CTAID.X ;  /* 0x00000000000479c3 */ /* 0x000e220000002500 */
[----:B------:R-:W1:Y:S07]  /*0030*/  LDCU UR6, c[0x0][0x380] ;  /* 0x00007000ff0677ac */ /* 0x000e6e0008000800 */
[----:B------:R-:W0:Y:S01]  /*0040*/  LDC R0, c[0x0][0x360] ;  /* 0x0000d800ff007b82 */ /* 0x000e220000000800 */
[----:B------:R-:W2:Y:S01]  /*0050*/  LDCU UR5, c[0x0][0x370] ;  /* 0x00006e00ff0577ac */ /* 0x000ea20008000800 */
[----:B0-----:R-:W-:-:S02]  /*0060*/  IMAD R3, R0, UR4, R3 ;  /* 0x0000000400037c24 */ /* 0x001fc4000f8e0203 */
[----:B--2---:R-:W-:-:S03]  /*0070*/  IMAD R0, R0, UR5, RZ ;  /* 0x0000000500007c24 */ /* 0x004fc6000f8e02ff */
[----:B-1----:R-:W-:-:S13]  /*0080*/  ISETP.GE.AND P0, PT, R3, UR6, PT ;  /* 0x0000000603007c0c */ /* 0x002fda000bf06270 */
[----:B------:R-:W-:Y:S05]  /*0090*/  @P0 EXIT ;  /* 0x000000000000094d */ /* 0x000fea0003800000 */
[----:B------:R-:W0:Y:S01]  /*00a0*/  I2F.U32.RP R8, R0 ;  /* 0x0000000000087306 */ /* 0x000e220000209000 */
[C---:B------:R-:W-:Y:S01]  /*00b0*/  IMAD.IADD R2, R0.reuse, 0x1, R3 ;  /* 0x0000000100027824 */ /* 0x040fe200078e0203 */
[----:B------:R-:W-:Y:S01]  /*00c0*/  IADD3 R9, PT, PT, RZ, -R0, RZ ;  /* 0x80000000ff097210 */ /* 0x000fe20007ffe0ff */
[----:B------:R-:W1:Y:S01]  /*00d0*/  LDCU.64 UR4, c[0x0][0x358] ;  /* 0x00006b00ff0477ac */ /* 0x000e620008000a00 */
[----:B------:R-:W-:Y:S01]  /*00e0*/  ISETP.NE.U32.AND P2, PT, R0, RZ, PT ;  /* 0x000000ff0000720c */ /* 0x000fe20003f45070 */
[----:B------:R-:W-:Y:S01]  /*00f0*/  BSSY.RECONVERGENT B0, `(.L_x_0) ;  /* 0x0000028000007945 */ /* 0x000fe20003800200 */
[C---:B------:R-:W-:Y:S02]  /*0100*/  ISETP.GE.AND P0, PT, R2.reuse, UR6, PT ;  /* 0x0000000602007c0c */ /* 0x040fe4000bf06270 */
[----:B------:R-:W-:Y:S02]  /*0110*/  VIMNMX R7, PT, PT, R2, UR6, !PT ;  /* 0x0000000602077c48 */ /* 0x000fe4000ffe0100 */
[----:B------:R-:W-:-:S04]  /*0120*/  SEL R6, RZ, 0x1, P0 ;  /* 0x00000001ff067807 */ /* 0x000fc80000000000 */
[----:B------:R-:W-:Y:S01]  /*0130*/  IADD3 R7, PT, PT, R7, -R2, -R6 ;  /* 0x8000000207077210 */ /* 0x000fe20007ffe806 */
[----:B0-----:R-:W0:Y:S02]  /*0140*/  MUFU.RCP R8, R8 ;  /* 0x0000000800087308 */ /* 0x001e240000001000 */
[----:B0-----:R-:W-:-:S06]  /*0150*/  IADD3 R4, PT, PT, R8, 0xffffffe, RZ ;  /* 0x0ffffffe08047810 */ /* 0x001fcc0007ffe0ff */
[----:B------:R0:W2:Y:S02]  /*0160*/  F2I.FTZ.U32.TRUNC.NTZ R5, R4 ;  /* 0x0000000400057305 */ /* 0x0000a4000021f000 */
[----:B0-----:R-:W-:Y:S02]  /*0170*/  HFMA2 R4, -RZ, RZ, 0, 0 ;  /* 0x00000000ff047431 */ /* 0x001fe400000001ff */
[----:B--2---:R-:W-:-:S04]  /*0180*/  IMAD R9, R9, R5, RZ ;  /* 0x0000000509097224 */ /* 0x004fc800078e02ff */
[----:B------:R-:W-:-:S06]  /*0190*/  IMAD.HI.U32 R8, R5, R9, R4 ;  /* 0x0000000905087227 */ /* 0x000fcc00078e0004 */
[----:B------:R-:W-:-:S05]  /*01a0*/  IMAD.HI.U32 R5, R8, R7, RZ ;  /* 0x0000000708057227 */ /* 0x000fca00078e00ff */
[----:B------:R-:W-:-:S05]  /*01b0*/  IADD3 R2, PT, PT, -R5, RZ, RZ ;  /* 0x000000ff05027210 */ /* 0x000fca0007ffe1ff */
[----:B------:R-:W-:-:S05]  /*01c0*/  IMAD R7, R0, R2, R7 ;  /* 0x0000000200077224 */ /* 0x000fca00078e0207 */
[----:B------:R-:W-:-:S13]  /*01d0*/  ISETP.GE.U32.AND P0, PT, R7, R0, PT ;  /* 0x000000000700720c */ /* 0x000fda0003f06070 */
[----:B------:R-:W-:Y:S01]  /*01e0*/  @P0 IMAD.IADD R7, R7, 0x1, -R0 ;  /* 0x0000000107070824 */ /* 0x000fe200078e0a00 */
[----:B------:R-:W-:-:S04]  /*01f0*/  @P0 IADD3 R5, PT, PT, R5, 0x1, RZ ;  /* 0x0000000105050810 */ /* 0x000fc80007ffe0ff */
[----:B------:R-:W-:-:S13]  /*0200*/  ISETP.GE.U32.AND P1, PT, R7, R0, PT ;  /* 0x000000000700720c */ /* 0x000fda0003f26070 */
[----:B------:R-:W-:Y:S02]  /*0210*/  @P1 IADD3 R5, PT, PT, R5, 0x1, RZ ;  /* 0x0000000105051810 */ /* 0x000fe40007ffe0ff */
[----:B------:R-:W-:-:S05]  /*0220*/  @!P2 LOP3.LUT R5, RZ, R0, RZ, 0x33, !PT ;  /* 0x00000000ff05a212 */ /* 0x000fca00078e33ff */
[----:B------:R-:W-:-:S05]  /*0230*/  IMAD.IADD R2, R6, 0x1, R5 ;  /* 0x0000000106027824 */ /* 0x000fca00078e0205 */
[C---:B------:R-:W-:Y:S02]  /*0240*/  LOP3.LUT R4, R2.reuse, 0x3, RZ, 0xc0, !PT ;  /* 0x0000000302047812 */ /* 0x040fe400078ec0ff */
[----:B------:R-:W-:Y:S02]  /*0250*/  ISETP.GE.U32.AND P1, PT, R2, 0x3, PT ;  /* 0x000000030200780c */ /* 0x000fe40003f26070 */
[----:B------:R-:W-:-:S13]  /*0260*/  ISETP.NE.AND P0, PT, R4, 0x3, PT ;  /* 0x000000030400780c */ /* 0x000fda0003f05270 */
[----:B-1----:R-:W-:Y:S05]  /*0270*/  @!P0 BRA `(.L_x_1) ;  /* 0x00000000003c8947 */ /* 0x002fea0003800000 */
[----:B------:R-:W0:Y:S01]  /*0280*/  LDC.64 R8, c[0x0][0x390] ;  /* 0x0000e400ff087b82 */ /* 0x000e220000000a00 */
[----:B------:R-:W-:-:S04]  /*0290*/  IADD3 R2, PT, PT, R2, 0x1, RZ ;  /* 0x0000000102027810 */ /* 0x000fc80007ffe0ff */
[----:B------:R-:W-:-:S03]  /*02a0*/  LOP3.LUT R2, R2, 0x3, RZ, 0xc0, !PT ;  /* 0x0000000302027812 */ /* 0x000fc600078ec0ff */
[----:B------:R-:W1:Y:S01]  /*02b0*/  LDC.64 R10, c[0x0][0x388] ;  /* 0x0000e200ff0a7b82 */ /* 0x000e620000000a00 */
[----:B------:R-:W-:-:S07]  /*02c0*/  IADD3 R2, PT, PT, -R2, RZ, RZ ;  /* 0x000000ff02027210 */ /* 0x000fce0007ffe1ff */
.L_x_2:
[----:B-1----:R-:W-:-:S04]  /*02d0*/  IMAD.WIDE R6, R3, 0x4, R10 ;  /* 0x0000000403067825 */ /* 0x002fc800078e020a */
[----:B0-2---:R-:W-:Y:S02]  /*02e0*/  IMAD.WIDE R4, R3, 0x4, R8 ;  /* 0x0000000403047825 */ /* 0x005fe400078e0208 */
[----:B------:R-:W2:Y:S04]  /*02f0*/  LDG.E R6, desc[UR4][R6.64] ;  /* 0x0000000406067981 */ /* 0x000ea8000c1e1900 */
[----:B------:R-:W2:Y:S01]  /*0300*/  LDG.E R13, desc[UR4][R4.64] ;  /* 0x00000004040d7981 */ /* 0x000ea2000c1e1900 */
[----:B------:R-:W-:Y:S01]  /*0310*/  VIADD R2, R2, 0x1 ;  /* 0x0000000102027836 */ /* 0x000fe20000000000 */
[----:B------:R-:W-:-:S04]  /*0320*/  IADD3 R3, PT, PT, R0, R3, RZ ;  /* 0x0000000300037210 */ /* 0x000fc80007ffe0ff */
[----:B------:R-:W-:Y:S01]  /*0330*/  ISETP.NE.AND P0, PT, R2, RZ, PT ;  /* 0x000000ff0200720c */ /* 0x000fe20003f05270 */
[----:B--2---:R-:W-:-:S05]  /*0340*/  FADD R13, R6, R13 ;  /* 0x0000000d060d7221 */ /* 0x004fca0000000000 */
[----:B------:R2:W-:Y:S07]  /*0350*/  STG.E desc[UR4][R4.64], R13 ;  /* 0x0000000d04007986 */ /* 0x0005ee000c101904 */
[----:B------:R-:W-:Y:S05]  /*0360*/  @P0 BRA `(.L_x_2) ;  /* 0xfffffffc00d80947 */ /* 0x000fea000383ffff */
.L_x_1:
[----:B------:R-:W-:Y:S05]  /*0370*/  BSYNC.RECONVERGENT B0 ;  /* 0x0000000000007941 */ /* 0x000fea0003800200 */
.L_x_0:
[----:B------:R-:W-:Y:S05]  /*0380*/  @!P1 EXIT ;  /* 0x000000000000994d */ /* 0x000fea0003800000 */
.L_x_3:
[----:B-12---:R-:W0:Y:S08]  /*0390*/  LDC.64 R4, c[0x0][0x388] ;  /* 0x0000e200ff047b82 */ /* 0x006e300000000a00 */
[----:B------:R-:W1:Y:S01]  /*03a0*/  LDC.64 R6, c[0x0][0x390] ;  /* 0x0000e400ff067b82 */ /* 0x000e620000000a00 */
[----:B0-----:R-:W-:-:S05]  /*03b0*/  IMAD.WIDE R12, R3, 0x4, R4 ;  /* 0x00000004030c7825 */ /* 0x001fca00078e0204 */
[----:B------:R-:W2:Y:S01]  /*03c0*/  LDG.E R2, desc[UR4][R12.64] ;  /* 0x000000040c027981 */ /* 0x000ea2000c1e1900 */
[----:B-1----:R-:W-:-:S05]  /*03d0*/  IMAD.WIDE R14, R3, 0x4, R6 ;  /* 0x00000004030e7825 */ /* 0x002fca00078e0206 */
[----:B------:R-:W2:Y:S01]  /*03e0*/  LDG.E R5, desc[UR4][R14.64] ;  /* 0x000000040e057981 */ /* 0x000ea2000c1e1900 */
[----:B------:R-:W-:-:S04]  /*03f0*/  IMAD.WIDE R6, R0, 0x4, R14 ;  /* 0x0000000400067825 */ /* 0x000fc800078e020e */
[----:B--2---:R-:W-:Y:S01]  /*0400*/  FADD R17, R2, R5 ;  /* 0x0000000502117221 */ /* 0x004fe20000000000 */
[----:B------:R-:W-:-:S04]  /*0410*/  IMAD.WIDE R4, R0, 0x4, R12 ;  /* 0x0000000400047825 */ /* 0x000fc800078e020c */
[----:B------:R0:W-:Y:S04]  /*0420*/  STG.E desc[UR4][R14.64], R17 ;  /* 0x000000110e007986 */ /* 0x0001e8000c101904 */
[----:B------:R-:W2:Y:S04]  /*0430*/  LDG.E R2, desc[UR4][R4.64] ;  /* 0x0000000404027981 */ /* 0x000ea8000c1e1900 */
[----:B------:R-:W2:Y:S01]  /*0440*/  LDG.E R9, desc[UR4][R6.64] ;  /* 0x0000000406097981 */ /* 0x000ea2000c1e1900 */
[----:B------:R-:W-:-:S04]  /*0450*/  IMAD.WIDE R10, R0, 0x4, R6 ;  /* 0x00000004000a7825 */ /* 0x000fc800078e0206 */
[----:B--2---:R-:W-:Y:S01]  /*0460*/  FADD R19, R2, R9 ;  /* 0x0000000902137221 */ /* 0x004fe20000000000 */
[----:B------:R-:W-:-:S04]  /*0470*/  IMAD.WIDE R8, R0, 0x4, R4 ;  /* 0x0000000400087825 */ /* 0x000fc800078e0204 */
[----:B------:R1:W-:Y:S04]  /*0480*/  STG.E desc[UR4][R6.64], R19 ;  /* 0x0000001306007986 */ /* 0x0003e8000c101904 */
[----:B------:R-:W2:Y:S04]  /*0490*/  LDG.E R2, desc[UR4][R8.64] ;  /* 0x0000000408027981 */ /* 0x000ea8000c1e1900 */
[----:B------:R-:W2:Y:S01]  /*04a0*/  LDG.E R13, desc[UR4][R10.64] ;  /* 0x000000040a0d7981 */ /* 0x000ea2000c1e1900 */
[----:B0-----:R-:W-:-:S04]  /*04b0*/  IMAD.WIDE R14, R0, 0x4, R10 ;  /* 0x00000004000e7825 */ /* 0x001fc800078e020a */
[----:B--2---:R-:W-:Y:S01]  /*04c0*/  FADD R21, R2, R13 ;  /* 0x0000000d02157221 */ /* 0x004fe20000000000 */
[----:B------:R-:W-:-:S04]  /*04d0*/  IMAD.WIDE R12, R0, 0x4, R8 ;  /* 0x00000004000c7825 */ /* 0x000fc800078e0208 */
[----:B------:R1:W-:Y:S04]  /*04e0*/  STG.E desc[UR4][R10.64], R21 ;  /* 0x000000150a007986 */ /* 0x0003e8000c101904 */
[----:B------:R-:W2:Y:S04]  /*04f0*/  LDG.E R12, desc[UR4][R12.64] ;  /* 0x000000040c0c7981 */ /* 0x000ea8000c1e1900 */
[----:B------:R-:W2:Y:S01]  /*0500*/  LDG.E R5, desc[UR4][R14.64] ;  /* 0x000000040e057981 */ /* 0x000ea2000c1e1900 */
[----:B------:R-:W-:-:S04]  /*0510*/  LEA R3, R0, R3, 0x2 ;  /* 0x0000000300037211 */ /* 0x000fc800078e10ff */
[----:B------:R-:W-:Y:S01]  /*0520*/  ISETP.GE.AND P0, PT, R3, UR6, PT ;  /* 0x0000000603007c0c */ /* 0x000fe2000bf06270 */
[----:B--2---:R-:W-:-:S05]  /*0530*/  FADD R5, R12, R5 ;  /* 0x000000050c057221 */ /* 0x004fca0000000000 */
[----:B------:R1:W-:Y:S07]  /*0540*/  STG.E desc[UR4][R14.64], R5 ;  /* 0x000000050e007986 */ /* 0x0003ee000c101904 */
[----:B------:R-:W-:Y:S05]  /*0550*/  @!P0 BRA `(.L_x_3) ;  /* 0xfffffffc008c8947 */ /* 0x000fea000383ffff */
[----:B------:R-:W-:Y:S05]  /*0560*/  EXIT ;  /* 0x000000000000794d */ /* 0x000fea0003800000 */
.L_x_4:
[----:B------:R-:W-:-:S00]  /*0570*/  BRA `(.L_x_4) ;  /* 0xfffffffc00fc7947 */ /* 0x000fc0000383ffff */
[----:B------:R-:W-:-:S00]  /*0580*/  NOP ;  /* 0x0000000000007918 */ /* 0x000fc00000000000 */
[----:B------:R-:W-:-:S00]  /*0590*/  NOP ;  /* 0x0000000000007918 */ /* 0x000fc00000000000 */
[----:B------:R-:W-:-:S00]  /*05a0*/  NOP ;  /* 0x0000000000007918 */ /* 0x000fc00000000000 */
[----:B------:R-:W-:-:S00]  /*05b0*/  NOP ;  /* 0x0000000000007918 */ /* 0x000fc00000000000 */
[----:B------:R-:W-:-:S00]  /*05c0*/  NOP ;  /* 0x0000000000007918 */ /* 0x000fc00000000000 */
[----:B------:R-:W-:-:S00]  /*05d0*/  NOP ;  /* 0x0000000000007918 */ /* 0x000fc00000000000 */
[----:B------:R-:W-:-:S00]  /*05e0*/  NOP ;  /* 0x0000000000007918 */ /* 0x000fc00000000000 */
[----:B------:R-:W-:-:S00]  /*05f0*/  NOP ;  /* 0x0000000000007918 */ /* 0x000fc00000000000 */
.L_x_11:


//--------------------- .text._Z3addiPfS_         --------------------------
	.section	.text._Z3addiPfS_,"ax",@progbits
	.align	128
        .global         _Z3addiPfS_
        .type           _Z3addiPfS_,@function
        .size           _Z3addiPfS_,(.L_x_12 - _Z3addiPfS_)
        .other          _Z3addiPfS_,@"STO_CUDA_ENTRY STV_DEFAULT"
_Z3addiPfS_:
.text._Z3addiPfS_:
[----:B------:R-:W-:Y:S08]  /*0000*/  LDC R1, c[0x0][0x37c] ;  /* 0x0000df00ff017b82 */ /* 0x000ff00000000800 */
[----:B------:R-:W0:Y:S02]  /*0010*/  LDC R6, c[0x0][0x380] ;  /* 0x0000e000ff067b82 */ /* 0x000e240000000800 */
[----:B0-----:R-:W-:-:S13]  /*0020*/  ISETP.GE.AND P0, PT, R6, 0x1, PT ;  /* 0x000000010600780c */ /* 0x001fda0003f06270 */
[----:B------:R-:W-:Y:S05]  /*0030*/  @!P0 EXIT ;  /* 0x000000000000894d */ /* 0x000fea0003800000 */
[C---:B------:R-:W-:Y:S01]  /*0040*/  ISETP.GE.U32.AND P1, PT, R6.reuse, 0x10, PT ;  /* 0x000000100600780c */ /* 0x040fe20003f26070 */
[----:B------:R-:W0:Y:S01]  /*0050*/  LDCU.64 UR8, c[0x0][0x358] ;  /* 0x00006b00ff0877ac */ /* 0x000e220008000a00 */
[----:B------:R-:W-:Y:S01]  /*0060*/  LOP3.LUT R10, R6, 0xf, RZ, 0xc0, !PT ;  /* 0x0000000f060a7812 */ /* 0x000fe200078ec0ff */
[----:B------:R-:W-:-:S03]  /*0070*/  HFMA2 R0, -RZ, RZ, 0, 0 ;  /* 0x00000000ff007431 */ /* 0x000fc600000001ff */
[----:B------:R-:W-:-:S07]  /*0080*/  ISETP.NE.AND P0, PT, R10, RZ, PT ;  /* 0x000000ff0a00720c */ /* 0x000fce0003f05270 */
[----:B------:R-:W-:Y:S06]  /*0090*/  @!P1 BRA `(.L_x_5) ;  /* 0x0000000400589947 */ /* 0x000fec0003800000 */
[----:B------:R-:W1:Y:S01]  /*00a0*/  LDCU.64 UR6, c[0x0][0x388] ;  /* 0x00007100ff0677ac */ /* 0x000e620008000a00 */
[----:B------:R-:W-:Y:S01]  /*00b0*/  LOP3.LUT R0, R6, 0x7ffffff0, RZ, 0xc0, !PT ;  /* 0x7ffffff006007812 */ /* 0x000fe200078ec0ff */
[----:B------:R-:W2:Y:S03]  /*00c0*/  LDCU.64 UR4, c[0x0][0x390] ;  /* 0x00007200ff0477ac */ /* 0x000ea60008000a00 */
[----:B------:R-:W-:Y:S01]  /*00d0*/  IADD3 R7, PT, PT, -R0, RZ, RZ ;  /* 0x000000ff00077210 */ /* 0x000fe20007ffe1ff */
[----:B-1----:R-:W-:Y:S02]  /*00e0*/  UIADD3 UR6, UP0, UPT, UR6, 0x20, URZ ;  /* 0x0000002006067890 */ /* 0x002fe4000ff1e0ff */
[----:B--2---:R-:W-:Y:S02]  /*00f0*/  UIADD3 UR4, UP1, UPT, UR4, 0x20, URZ ;  /* 0x0000002004047890 */ /* 0x004fe4000ff3e0ff */
[----:B------:R-:W-:-:S02]  /*0100*/  UIADD3.X UR7, UPT, UPT, URZ, UR7, URZ, UP0, !UPT ;  /* 0x00000007ff077290 */ /* 0x000fc400087fe4ff */
[----:B------:R-:W-:Y:S01]  /*0110*/  MOV R12, UR6 ;  /* 0x00000006000c7c02 */ /* 0x000fe20008000f00 */
[----:B------:R-:W-:Y:S01]  /*0120*/  UIADD3.X UR5, UPT, UPT, URZ, UR5, URZ, UP1, !UPT ;  /* 0x00000005ff057290 */ /* 0x000fe20008ffe4ff */
[----:B------:R-:W-:Y:S02]  /*0130*/  MOV R8, UR4 ;  /* 0x0000000400087c02 */ /* 0x000fe40008000f00 */
[----:B------:R-:W-:-:S03]  /*0140*/  MOV R3, UR7 ;  /* 0x0000000700037c02 */ /* 0x000fc60008000f00 */
[----:B------:R-:W-:-:S07]  /*0150*/  MOV R9, UR5 ;  /* 0x0000000500097c02 */ /* 0x000fce0008000f00 */
.L_x_6:
[----:B------:R-:W-:Y:S02]  /*0160*/  MOV R2, R12 ;  /* 0x0000000c00027202 */ /* 0x000fe40000000f00 */
[----:B-1----:R-:W-:Y:S02]  /*0170*/  MOV R4, R8 ;  /* 0x0000000800047202 */ /* 0x002fe40000000f00 */
[----:B------:R-:W-:Y:S01]  /*0180*/  MOV R5, R9 ;  /* 0x0000000900057202 */ /* 0x000fe20000000f00 */
[----:B0-----:R-:W2:Y:S04]  /*0190*/  LDG.E R8, desc[UR8][R2.64+-0x20] ;  /* 0xffffe00802087981 */ /* 0x001ea8000c1e1900 */
[----:B------:R-:W2:Y:S04]  /*01a0*/  LDG.E R9, desc[UR8][R4.64+-0x20] ;  /* 0xffffe00804097981 */ /* 0x000ea8000c1e1900 */
[----:B------:R-:W3:Y:S04]  /*01b0*/  LDG.E R11, desc[UR8][R4.64+-0x1c] ;  /* 0xffffe408040b7981 */ /* 0x000ee8000c1e1900 */
[----:B------:R-:W4:Y:S04]  /*01c0*/  LDG.E R13, desc[UR8][R4.64+-0x18] ;  /* 0xffffe808040d7981 */ /* 0x000f28000c1e1900 */
[----:B------:R-:W5:Y:S01]  /*01d0*/  LDG.E R15, desc[UR8][R4.64+-0x14] ;  /* 0xffffec08040f7981 */ /* 0x000f62000c1e1900 */
[----:B--2---:R-:W-:-:S05]  /*01e0*/  FADD R9, R8, R9 ;  /* 0x0000000908097221 */ /* 0x004fca0000000000 */
[----:B------:R0:W-:Y:S04]  /*01f0*/  STG.E desc[UR8][R4.64+-0x20], R9 ;  /* 0xffffe00904007986 */ /* 0x0001e8000c101908 */
[----:B------:R-:W3:Y:S04]  /*0200*/  LDG.E R8, desc[UR8][R2.64+-0x1c] ;  /* 0xffffe40802087981 */ /* 0x000ee8000c1e1900 */
[----:B0-----:R-:W2:Y:S01]  /*0210*/  LDG.E R9, desc[UR8][R4.64+-0x10] ;  /* 0xfffff00804097981 */ /* 0x001ea2000c1e1900 */
[----:B---3--:R-:W-:-:S05]  /*0220*/  FADD R11, R8, R11 ;  /* 0x0000000b080b7221 */ /* 0x008fca0000000000 */
[----:B------:R0:W-:Y:S04]  /*0230*/  STG.E desc[UR8][R4.64+-0x1c], R11 ;  /* 0xffffe40b04007986 */ /* 0x0001e8000c101908 */
[----:B------:R-:W4:Y:S04]  /*0240*/  LDG.E R8, desc[UR8][R2.64+-0x18] ;  /* 0xffffe80802087981 */ /* 0x000f28000c1e1900 */
[----:B0-----:R-:W3:Y:S01]  /*0250*/  LDG.E R11, desc[UR8][R4.64+-0xc] ;  /* 0xfffff408040b7981 */ /* 0x001ee2000c1e1900 */
[----:B----4-:R-:W-:-:S05]  /*0260*/  FADD R13, R8, R13 ;  /* 0x0000000d080d7221 */ /* 0x010fca0000000000 */
[----:B------:R0:W-:Y:S04]  /*0270*/  STG.E desc[UR8][R4.64+-0x18], R13 ;  /* 0xffffe80d04007986 */ /* 0x0001e8000c101908 */
[----:B------:R-:W5:Y:S04]  /*0280*/  LDG.E R8, desc[UR8][R2.64+-0x14] ;  /* 0xffffec0802087981 */ /* 0x000f68000c1e1900 */
[----:B0-----:R-:W4:Y:S01]  /*0290*/  LDG.E R13, desc[UR8][R4.64+-0x8] ;  /* 0xfffff808040d7981 */ /* 0x001f22000c1e1900 */
[----:B-----5:R-:W-:-:S05]  /*02a0*/  FADD R15, R8, R15 ;  /* 0x0000000f080f7221 */ /* 0x020fca0000000000 */
[----:B------:R0:W-:Y:S04]  /*02b0*/  STG.E desc[UR8][R4.64+-0x14], R15 ;  /* 0xffffec0f04007986 */ /* 0x0001e8000c101908 */
[----:B------:R-:W2:Y:S04]  /*02c0*/  LDG.E R8, desc[UR8][R2.64+-0x10] ;  /* 0xfffff00802087981 */ /* 0x000ea8000c1e1900 */
[----:B0-----:R-:W5:Y:S01]  /*02d0*/  LDG.E R15, desc[UR8][R4.64+-0x4] ;  /* 0xfffffc08040f7981 */ /* 0x001f62000c1e1900 */
        /* <DEDUP_REMOVED lines=34> */
[----:B------:R-:W3:Y:S02]  /*0500*/  LDG.E R8, desc[UR8][R2.64+0x14] ;  /* 0x0000140802087981 */ /* 0x000ee4000c1e1900 */
[----:B---3--:R-:W-:-:S05]  /*0510*/  FADD R11, R8, R11 ;  /* 0x0000000b080b7221 */ /* 0x008fca0000000000 */
[----:B------:R1:W-:Y:S04]  /*0520*/  STG.E desc[UR8][R4.64+0x14], R11 ;  /* 0x0000140b04007986 */ /* 0x0003e8000c101908 */
[----:B------:R-:W4:Y:S01]  /*0530*/  LDG.E R8, desc[UR8][R2.64+0x18] ;  /* 0x0000180802087981 */ /* 0x000f22000c1e1900 */
[----:B------:R-:W-:Y:S01]  /*0540*/  IADD3 R7, PT, PT, R7, 0x10, RZ ;  /* 0x0000001007077810 */ /* 0x000fe20007ffe0ff */
[----:B----4-:R-:W-:-:S05]  /*0550*/  FADD R13, R8, R13 ;  /* 0x0000000d080d7221 */ /* 0x010fca0000000000 */
[----:B------:R1:W-:Y:S04]  /*0560*/  STG.E desc[UR8][R4.64+0x18], R13 ;  /* 0x0000180d04007986 */ /* 0x0003e8000c101908 */
[----:B------:R2:W5:Y:S01]  /*0570*/  LDG.E R8, desc[UR8][R2.64+0x1c] ;  /* 0x00001c0802087981 */ /* 0x000562000c1e1900 */
[----:B------:R-:W-:Y:S02]  /*0580*/  ISETP.NE.AND P1, PT, R7, RZ, PT ;  /* 0x000000ff0700720c */ /* 0x000fe40003f25270 */
[----:B------:R-:W-:-:S05]  /*0590*/  IADD3 R12, P2, PT, R2, 0x40, RZ ;  /* 0x00000040020c7810 */ /* 0x000fca0007f5e0ff */
[----:B--2---:R-:W-:Y:S02]  /*05a0*/  IMAD.X R3, RZ, RZ, R3, P2 ;  /* 0x000000ffff037224 */ /* 0x004fe400010e0603 */
[----:B-----5:R-:W-:Y:S01]  /*05b0*/  FADD R15, R8, R15 ;  /* 0x0000000f080f7221 */ /* 0x020fe20000000000 */
[----:B------:R-:W-:-:S04]  /*05c0*/  IADD3 R8, P3, PT, R4, 0x40, RZ ;  /* 0x0000004004087810 */ /* 0x000fc80007f7e0ff */
[----:B------:R1:W-:Y:S01]  /*05d0*/  STG.E desc[UR8][R4.64+0x1c], R15 ;  /* 0x00001c0f04007986 */ /* 0x0003e2000c101908 */
[----:B0-----:R-:W-:Y:S01]  /*05e0*/  IADD3.X R9, PT, PT, RZ, R5, RZ, P3, !PT ;  /* 0x00000005ff097210 */ /* 0x001fe20001ffe4ff */
[----:B------:R-:W-:Y:S07]  /*05f0*/  @P1 BRA `(.L_x_6) ;  /* 0xfffffff800d81947 */ /* 0x000fee000383ffff */
.L_x_5:
[----:B0-----:R-:W-:Y:S05]  /*0600*/  @!P0 EXIT ;  /* 0x000000000000894d */ /* 0x001fea0003800000 */
[----:B------:R-:W-:Y:S02]  /*0610*/  ISETP.GE.U32.AND P0, PT, R10, 0x8, PT ;  /* 0x000000080a00780c */ /* 0x000fe40003f06070 */
[----:B------:R-:W-:-:S04]  /*0620*/  LOP3.LUT R12, R6, 0x7, RZ, 0xc0, !PT ;  /* 0x00000007060c7812 */ /* 0x000fc800078ec0ff */
[----:B------:R-:W-:-:S07]  /*0630*/  ISETP.NE.AND P1, PT, R12, RZ, PT ;  /* 0x000000ff0c00720c */ /* 0x000fce0003f25270 */
[----:B------:R-:W-:Y:S06]  /*0640*/  @!P0 BRA `(.L_x_7) ;  /* 0x0000000000948947 */ /* 0x000fec0003800000 */
[----:B------:R-:W0:Y:S08]  /*0650*/  LDC.64 R2, c[0x0][0x388] ;  /* 0x0000e200ff027b82 */ /* 0x000e300000000a00 */
[----:B-1----:R-:W1:Y:S01]  /*0660*/  LDC.64 R4, c[0x0][0x390] ;  /* 0x0000e400ff047b82 */ /* 0x002e620000000a00 */
[----:B0-----:R-:W-:-:S05]  /*0670*/  IMAD.WIDE.U32 R2, R0, 0x4, R2 ;  /* 0x0000000400027825 */ /* 0x001fca00078e0002 */
[----:B------:R-:W2:Y:S01]  /*0680*/  LDG.E R7, desc[UR8][R2.64] ;  /* 0x0000000802077981 */ /* 0x000ea2000c1e1900 */
[----:B-1----:R-:W-:-:S05]  /*0690*/  IMAD.WIDE.U32 R4, R0, 0x4, R4 ;  /* 0x0000000400047825 */ /* 0x002fca00078e0004 */
[----:B------:R-:W2:Y:S04]  /*06a0*/  LDG.E R8, desc[UR8][R4.64] ;  /* 0x0000000804087981 */ /* 0x000ea8000c1e1900 */
[----:B------:R-:W3:Y:S04]  /*06b0*/  LDG.E R9, desc[UR8][R4.64+0x4] ;  /* 0x0000040804097981 */ /* 0x000ee8000c1e1900 */
[----:B------:R-:W4:Y:S04]  /*06c0*/  LDG.E R11, desc[UR8][R4.64+0x8] ;  /* 0x00000808040b7981 */ /* 0x000f28000c1e1900 */
[----:B------:R-:W5:Y:S01]  /*06d0*/  LDG.E R13, desc[UR8][R4.64+0xc] ;  /* 0x00000c08040d7981 */ /* 0x000f62000c1e1900 */
[----:B--2---:R-:W-:-:S05]  /*06e0*/  FADD R7, R7, R8 ;  /* 0x0000000807077221 */ /* 0x004fca0000000000 */
[----:B------:R-:W-:Y:S04]  /*06f0*/  STG.E desc[UR8][R4.64], R7 ;  /* 0x0000000704007986 */ /* 0x000fe8000c101908 */
[----:B------:R-:W3:Y:S02]  /*0700*/  LDG.E R8, desc[UR8][R2.64+0x4] ;  /* 0x0000040802087981 */ /* 0x000ee4000c1e1900 */
[----:B---3--:R-:W-:-:S05]  /*0710*/  FADD R9, R8, R9 ;  /* 0x0000000908097221 */ /* 0x008fca0000000000 */
[----:B------:R0:W-:Y:S04]  /*0720*/  STG.E desc[UR8][R4.64+0x4], R9 ;  /* 0x0000040904007986 */ /* 0x0001e8000c101908 */
[----:B------:R-:W4:Y:S04]  /*0730*/  LDG.E R8, desc[UR8][R2.64+0x8] ;  /* 0x0000080802087981 */ /* 0x000f28000c1e1900 */
[----:B0-----:R-:W2:Y:S01]  /*0740*/  LDG.E R9, desc[UR8][R4.64+0x14] ;  /* 0x0000140804097981 */ /* 0x001ea2000c1e1900 */
[----:B----4-:R-:W-:-:S05]  /*0750*/  FADD R11, R8, R11 ;  /* 0x0000000b080b7221 */ /* 0x010fca0000000000 */
[----:B------:R0:W-:Y:S04]  /*0760*/  STG.E desc[UR8][R4.64+0x8], R11 ;  /* 0x0000080b04007986 */ /* 0x0001e8000c101908 */
[----:B------:R-:W5:Y:S04]  /*0770*/  LDG.E R8, desc[UR8][R2.64+0xc] ;  /* 0x00000c0802087981 */ /* 0x000f68000c1e1900 */
[----:B0-----:R-:W3:Y:S01]  /*0780*/  LDG.E R11, desc[UR8][R4.64+0x18] ;  /* 0x00001808040b7981 */ /* 0x001ee2000c1e1900 */
[----:B-----5:R-:W-:-:S03]  /*0790*/  FADD R13, R8, R13 ;  /* 0x0000000d080d7221 */ /* 0x020fc60000000000 */
[----:B------:R-:W4:Y:S04]  /*07a0*/  LDG.E R8, desc[UR8][R4.64+0x10] ;  /* 0x0000100804087981 */ /* 0x000f28000c1e1900 */
[----:B------:R0:W-:Y:S04]  /*07b0*/  STG.E desc[UR8][R4.64+0xc], R13 ;  /* 0x00000c0d04007986 */ /* 0x0001e8000c101908 */
[----:B------:R-:W4:Y:S04]  /*07c0*/  LDG.E R7, desc[UR8][R2.64+0x10] ;  /* 0x0000100802077981 */ /* 0x000f28000c1e1900 */
[----:B0-----:R-:W5:Y:S01]  /*07d0*/  LDG.E R13, desc[UR8][R4.64+0x1c] ;  /* 0x00001c08040d7981 */ /* 0x001f62000c1e1900 */
[----:B----4-:R-:W-:-:S05]  /*07e0*/  FADD R7, R7, R8 ;  /* 0x0000000807077221 */ /* 0x010fca0000000000 */
[----:B------:R0:W-:Y:S04]  /*07f0*/  STG.E desc[UR8][R4.64+0x10], R7 ;  /* 0x0000100704007986 */ /* 0x0001e8000c101908 */
[----:B------:R-:W2:Y:S02]  /*0800*/  LDG.E R8, desc[UR8][R2.64+0x14] ;  /* 0x0000140802087981 */ /* 0x000ea4000c1e1900 */
[----:B--2---:R-:W-:-:S05]  /*0810*/  FADD R9, R8, R9 ;  /* 0x0000000908097221 */ /* 0x004fca0000000000 */
[----:B------:R0:W-:Y:S04]  /*0820*/  STG.E desc[UR8][R4.64+0x14], R9 ;  /* 0x0000140904007986 */ /* 0x0001e8000c101908 */
[----:B------:R-:W3:Y:S02]  /*0830*/  LDG.E R8, desc[UR8][R2.64+0x18] ;  /* 0x0000180802087981 */ /* 0x000ee4000c1e1900 */
[----:B---3--:R-:W-:-:S05]  /*0840*/  FADD R11, R8, R11 ;  /* 0x0000000b080b7221 */ /* 0x008fca0000000000 */
[----:B------:R0:W-:Y:S04]  /*0850*/  STG.E desc[UR8][R4.64+0x18], R11 ;  /* 0x0000180b04007986 */ /* 0x0001e8000c101908 */
[----:B------:R-:W5:Y:S01]  /*0860*/  LDG.E R8, desc[UR8][R2.64+0x1c] ;  /* 0x00001c0802087981 */ /* 0x000f62000c1e1900 */
[----:B------:R-:W-:Y:S01]  /*0870*/  IADD3 R0, PT, PT, R0, 0x8, RZ ;  /* 0x0000000800007810 */ /* 0x000fe20007ffe0ff */
[----:B-----5:R-:W-:-:S05]  /*0880*/  FADD R13, R8, R13 ;  /* 0x0000000d080d7221 */ /* 0x020fca0000000000 */
[----:B------:R0:W-:Y:S02]  /*0890*/  STG.E desc[UR8][R4.64+0x1c], R13 ;  /* 0x00001c0d04007986 */ /* 0x0001e4000c101908 */
.L_x_7:
[----:B------:R-:W-:Y:S05]  /*08a0*/  @!P1 EXIT ;  /* 0x000000000000994d */ /* 0x000fea0003800000 */
[----:B------:R-:W-:Y:S02]  /*08b0*/  ISETP.GE.U32.AND P0, PT, R12, 0x4, PT ;  /* 0x000000040c00780c */ /* 0x000fe40003f06070 */
[----:B------:R-:W-:-:S04]  /*08c0*/  LOP3.LUT R6, R6, 0x3, RZ, 0xc0, !PT ;  /* 0x0000000306067812 */ /* 0x000fc800078ec0ff */
[----:B------:R-:W-:-:S07]  /*08d0*/  ISETP.NE.AND P1, PT, R6, RZ, PT ;  /* 0x000000ff0600720c */ /* 0x000fce0003f25270 */
[----:B------:R-:W-:Y:S06]  /*08e0*/  @!P0 BRA `(.L_x_8) ;  /* 0x0000000000548947 */ /* 0x000fec0003800000 */
[----:B01----:R-:W0:Y:S08]  /*08f0*/  LDC.64 R4, c[0x0][0x388] ;  /* 0x0000e200ff047b82 */ /* 0x003e300000000a00 */
[----:B------:R-:W1:Y:S01]  /*0900*/  LDC.64 R2, c[0x0][0x390] ;  /* 0x0000e400ff027b82 */ /* 0x000e620000000a00 */
        /* <DEDUP_REMOVED lines=8> */
[----:B------:R2:W-:Y:S04]  /*0990*/  STG.E desc[UR8][R2.64], R7 ;  /* 0x0000000702007986 */ /* 0x0005e8000c101908 */
[----:B------:R-:W3:Y:S02]  /*09a0*/  LDG.E R8, desc[UR8][R4.64+0x4] ;  /* 0x0000040804087981 */ /* 0x000ee4000c1e1900 */
[----:B---3--:R-:W-:-:S05]  /*09b0*/  FADD R9, R8, R9 ;  /* 0x0000000908097221 */ /* 0x008fca0000000000 */
[----:B------:R2:W-:Y:S04]  /*09c0*/  STG.E desc[UR8][R2.64+0x4], R9 ;  /* 0x0000040902007986 */ /* 0x0005e8000c101908 */
[----:B------:R-:W4:Y:S02]  /*09d0*/  LDG.E R8, desc[UR8][R4.64+0x8] ;  /* 0x0000080804087981 */ /* 0x000f24000c1e1900 */
[----:B----4-:R-:W-:-:S05]  /*09e0*/  FADD R11, R8, R11 ;  /* 0x0000000b080b7221 */ /* 0x010fca0000000000 */
[----:B------:R2:W-:Y:S04]  /*09f0*/  STG.E desc[UR8][R2.64+0x8], R11 ;  /* 0x0000080b02007986 */ /* 0x0005e8000c101908 */
[----:B------:R-:W5:Y:S01]  /*0a00*/  LDG.E R8, desc[UR8][R4.64+0xc] ;  /* 0x00000c0804087981 */ /* 0x000f62000c1e1900 */
[----:B------:R-:W-:Y:S01]  /*0a10*/  IADD3 R0, PT, PT, R0, 0x4, RZ ;  /* 0x0000000400007810 */ /* 0x000fe20007ffe0ff */
[----:B-----5:R-:W-:-:S05]  /*0a20*/  FADD R13, R8, R13 ;  /* 0x0000000d080d7221 */ /* 0x020fca0000000000 */
[----:B------:R2:W-:Y:S02]  /*0a30*/  STG.E desc[UR8][R2.64+0xc], R13 ;  /* 0x00000c0d02007986 */ /* 0x0005e4000c101908 */
.L_x_8:
[----:B------:R-:W-:Y:S05]  /*0a40*/  @!P1 EXIT ;  /* 0x000000000000994d */ /* 0x000fea0003800000 */
[----:B--2---:R-:W2:Y:S01]  /*0a50*/  LDC.64 R2, c[0x0][0x390] ;  /* 0x0000e400ff027b82 */ /* 0x004ea20000000a00 */
[----:B------:R-:W-:-:S07]  /*0a60*/  IMAD.MOV R6, RZ, RZ, -R6 ;  /* 0x000000ffff067224 */ /* 0x000fce00078e0a06 */
[----:B01----:R-:W0:Y:S01]  /*0a70*/  LDC.64 R4, c[0x0][0x388] ;  /* 0x0000e200ff047b82 */ /* 0x003e220000000a00 */
[----:B--2---:R-:W-:-:S05]  /*0a80*/  IMAD.WIDE.U32 R2, R0, 0x4, R2 ;  /* 0x0000000400027825 */ /* 0x004fca00078e0002 */
[----:B------:R-:W-:Y:S01]  /*0a90*/  MOV R9, R3 ;  /* 0x0000000300097202 */ /* 0x000fe20000000f00 */
[----:B0-----:R-:W-:Y:S01]  /*0aa0*/  IMAD.WIDE.U32 R4, R0, 0x4, R4 ;  /* 0x0000000400047825 */ /* 0x001fe200078e0004 */
[----:B------:R-:W-:-:S07]  /*0ab0*/  MOV R0, R2 ;  /* 0x0000000200007202 */ /* 0x000fce0000000f00 */
.L_x_9:
[----:B0-----:R-:W-:Y:S02]  /*0ac0*/  MOV R2, R0 ;  /* 0x0000000000027202 */ /* 0x001fe40000000f00 */
[----:B------:R-:W-:Y:S01]  /*0ad0*/  MOV R3, R9 ;  /* 0x0000000900037202 */ /* 0x000fe20000000f00 */
[----:B------:R0:W2:Y:S04]  /*0ae0*/  LDG.E R0, desc[UR8][R4.64] ;  /* 0x0000000804007981 */ /* 0x0000a8000c1e1900 */
[----:B------:R-:W2:Y:S01]  /*0af0*/  LDG.E R7, desc[UR8][R2.64] ;  /* 0x0000000802077981 */ /* 0x000ea2000c1e1900 */
[----:B------:R-:W-:-:S04]  /*0b00*/  IADD3 R6, PT, PT, R6, 0x1, RZ ;  /* 0x0000000106067810 */ /* 0x000fc80007ffe0ff */
[----:B------:R-:W-:Y:S02]  /*0b10*/  ISETP.NE.AND P0, PT, R6, RZ, PT ;  /* 0x000000ff0600720c */ /* 0x000fe40003f05270 */
[----:B0-----:R-:W-:-:S04]  /*0b20*/  IADD3 R4, P2, PT, R4, 0x4, RZ ;  /* 0x0000000404047810 */ /* 0x001fc80007f5e0ff */
[----:B------:R-:W-:Y:S01]  /*0b30*/  IADD3.X R5, PT, PT, RZ, R5, RZ, P2, !PT ;  /* 0x00000005ff057210 */ /* 0x000fe200017fe4ff */
[----:B--2---:R-:W-:Y:S01]  /*0b40*/  FADD R7, R0, R7 ;  /* 0x0000000700077221 */ /* 0x004fe20000000000 */
[----:B------:R-:W-:-:S04]  /*0b50*/  IADD3 R0, P1, PT, R2, 0x4, RZ ;  /* 0x0000000402007810 */ /* 0x000fc80007f3e0ff */
[----:B------:R0:W-:Y:S01]  /*0b60*/  STG.E desc[UR8][R2.64], R7 ;  /* 0x0000000702007986 */ /* 0x0001e2000c101908 */
[----:B------:R-:W-:Y:S01]  /*0b70*/  IADD3.X R9, PT, PT, RZ, R3, RZ, P1, !PT ;  /* 0x00000003ff097210 */ /* 0x000fe20000ffe4ff */
[----:B------:R-:W-:Y:S07]  /*0b80*/  @P0 BRA `(.L_x_9) ;  /* 0xfffffffc00cc0947 */ /* 0x000fee000383ffff */
[----:B------:R-:W-:Y:S05]  /*0b90*/  EXIT ;  /* 0x000000000000794d */ /* 0x000fea0003800000 */
.L_x_10:
        /* <DEDUP_REMOVED lines=14> */
.L_x_12:


//--------------------- .nv.shared.reserved.0     --------------------------
	.section	.nv.shared.reserved.0,"aw",@nobits
	.weak		__nv_reservedSMEM_offset_0_alias
	.size		__nv_reservedSMEM_offset_0_alias, 0, 64
	.other		__nv_reservedSMEM_offset_0_alias,@"STO_CUDA_RESERVED_SHARED STV_DEFAULT"
__nv_reservedSMEM_offset_0_alias:
	.zero		0
	.zero		64


//--------------------- .nv.constant0._Z9block_addiPfS_ --------------------------
	.section	.nv.constant0._Z9block_addiPfS_,"a",@progbits
	.sectionflags	@""
	.align	4
.nv.constant0._Z9block_addiPfS_:
	.zero		920


//--------------------- .nv.constant0._Z3addiPfS_ --------------------------
	.section	.nv.constant0._Z3addiPfS_,"a",@progbits
	.sectionflags	@""
	.align	4
.nv.constant0._Z3addiPfS_:
	.zero		920


//--------------------- SYMBOLS --------------------------

	.type		.nv.reservedSmem.offset0,@object
	.size		.nv.reservedSmem.offset0,0x4
